	.headerflags	@"EF_CUDA_TEXMODE_UNIFIED EF_CUDA_64BIT_ADDRESS EF_CUDA_ACCELERATORS EF_CUDA_SM90 EF_CUDA_VIRTUAL_SM(EF_CUDA_SM90)"
	.elftype	@"ET_EXEC"


//--------------------- .nv.info                  --------------------------
	.section	.nv.info,"",@"SHT_CUDA_INFO"
	.align	4


	//----- nvinfo : EIATTR_REGCOUNT
	.align		4
        /*0000*/ 	.byte	0x04, 0x2f
        /*0002*/ 	.short	(.L_3 - .L_2)
	.align		4
.L_2:
        /*0004*/ 	.word	index@(triton_poi_fused__native_batch_norm_legit_no_training_add_native_batch_norm_backward_relu_20)
        /*0008*/ 	.word	0x00000020


	//----- nvinfo : EIATTR_MIN_STACK_SIZE
	.align		4
.L_3:
        /*000c*/ 	.byte	0x04, 0x12
        /*000e*/ 	.short	(.L_5 - .L_4)
	.align		4
.L_4:
        /*0010*/ 	.word	index@(triton_poi_fused__native_batch_norm_legit_no_training_add_native_batch_norm_backward_relu_20)
        /*0014*/ 	.word	0x00000000


	//----- nvinfo : EIATTR_FRAME_SIZE
	.align		4
.L_5:
        /*0018*/ 	.byte	0x04, 0x11
        /*001a*/ 	.short	(.L_7 - .L_6)
	.align		4
.L_6:
        /*001c*/ 	.word	index@(triton_poi_fused__native_batch_norm_legit_no_training_add_native_batch_norm_backward_relu_20)
        /*0020*/ 	.word	0x00000000


	//----- nvinfo : EIATTR_MIN_STACK_SIZE
	.align		4
.L_7:
        /*0024*/ 	.byte	0x04, 0x12
        /*0026*/ 	.short	(.L_9 - .L_8)
	.align		4
.L_8:
        /*0028*/ 	.word	index@(triton_poi_fused__native_batch_norm_legit_no_training_add_native_batch_norm_backward_relu_20)
        /*002c*/ 	.word	0x00000000
.L_9:


//--------------------- .nv.info.triton_poi_fused__native_batch_norm_legit_no_training_add_native_batch_norm_backward_relu_20 --------------------------
	.section	.nv.info.triton_poi_fused__native_batch_norm_legit_no_training_add_native_batch_norm_backward_relu_20,"",@"SHT_CUDA_INFO"
	.sectionflags	@""
	.align	4


	//----- nvinfo : EIATTR_CUDA_API_VERSION
	.align		4
        /*0000*/ 	.byte	0x04, 0x37
        /*0002*/ 	.short	(.L_11 - .L_10)
.L_10:
        /*0004*/ 	.word	0x0000007c


	//----- nvinfo : EIATTR_KPARAM_INFO
	.align		4
.L_11:
        /*0008*/ 	.byte	0x04, 0x17
        /*000a*/ 	.short	(.L_13 - .L_12)
.L_12:
        /*000c*/ 	.word	0x00000000
        /*0010*/ 	.short	0x000b
        /*0012*/ 	.short	0x0058
        /*0014*/ 	.byte	0x00, 0xf0, 0x11, 0x00


	//----- nvinfo : EIATTR_KPARAM_INFO
	.align		4
.L_13:
        /*0018*/ 	.byte	0x04, 0x17
        /*001a*/ 	.short	(.L_15 - .L_14)
.L_14:
        /*001c*/ 	.word	0x00000000
        /*0020*/ 	.short	0x000a
        /*0022*/ 	.short	0x0050
        /*0024*/ 	.byte	0x00, 0xf4, 0x21, 0x00


	//----- nvinfo : EIATTR_KPARAM_INFO
	.align		4
.L_15:
        /*0028*/ 	.byte	0x04, 0x17
        /*002a*/ 	.short	(.L_17 - .L_16)
.L_16:
        /*002c*/ 	.word	0x00000000
        /*0030*/ 	.short	0x0009
        /*0032*/ 	.short	0x0048
        /*0034*/ 	.byte	0x00, 0xf4, 0x21, 0x00


	//----- nvinfo : EIATTR_KPARAM_INFO
	.align		4
.L_17:
        /*0038*/ 	.byte	0x04, 0x17
        /*003a*/ 	.short	(.L_19 - .L_18)
.L_18:
        /*003c*/ 	.word	0x00000000
        /*0040*/ 	.short	0x0008
        /*0042*/ 	.short	0x0040
        /*0044*/ 	.byte	0x00, 0xf4, 0x21, 0x00


	//----- nvinfo : EIATTR_KPARAM_INFO
	.align		4
.L_19:
        /*0048*/ 	.byte	0x04, 0x17
        /*004a*/ 	.short	(.L_21 - .L_20)
.L_20:
        /*004c*/ 	.word	0x00000000
        /*0050*/ 	.short	0x0007
        /*0052*/ 	.short	0x0038
        /*0054*/ 	.byte	0x00, 0xf4, 0x21, 0x00


	//----- nvinfo : EIATTR_KPARAM_INFO
	.align		4
.L_21:
        /*0058*/ 	.byte	0x04, 0x17
        /*005a*/ 	.short	(.L_23 - .L_22)
.L_22:
        /*005c*/ 	.word	0x00000000
        /*0060*/ 	.short	0x0006
        /*0062*/ 	.short	0x0030
        /*0064*/ 	.byte	0x00, 0xf4, 0x21, 0x00


	//----- nvinfo : EIATTR_KPARAM_INFO
	.align		4
.L_23:
        /*0068*/ 	.byte	0x04, 0x17
        /*006a*/ 	.short	(.L_25 - .L_24)
.L_24:
        /*006c*/ 	.word	0x00000000
        /*0070*/ 	.short	0x0005
        /*0072*/ 	.short	0x0028
        /*0074*/ 	.byte	0x00, 0xf4, 0x21, 0x00


	//----- nvinfo : EIATTR_KPARAM_INFO
	.align		4
.L_25:
        /*0078*/ 	.byte	0x04, 0x17
        /*007a*/ 	.short	(.L_27 - .L_26)
.L_26:
        /*007c*/ 	.word	0x00000000
        /*0080*/ 	.short	0x0004
        /*0082*/ 	.short	0x0020
        /*0084*/ 	.byte	0x00, 0xf4, 0x21, 0x00


	//----- nvinfo : EIATTR_KPARAM_INFO
	.align		4
.L_27:
        /*0088*/ 	.byte	0x04, 0x17
        /*008a*/ 	.short	(.L_29 - .L_28)
.L_28:
        /*008c*/ 	.word	0x00000000
        /*0090*/ 	.short	0x0003
        /*0092*/ 	.short	0x0018
        /*0094*/ 	.byte	0x00, 0xf4, 0x21, 0x00


	//----- nvinfo : EIATTR_KPARAM_INFO
	.align		4
.L_29:
        /*0098*/ 	.byte	0x04, 0x17
        /*009a*/ 	.short	(.L_31 - .L_30)
.L_30:
        /*009c*/ 	.word	0x00000000
        /*00a0*/ 	.short	0x0002
        /*00a2*/ 	.short	0x0010
        /*00a4*/ 	.byte	0x00, 0xf4, 0x21, 0x00


	//----- nvinfo : EIATTR_KPARAM_INFO
	.align		4
.L_31:
        /*00a8*/ 	.byte	0x04, 0x17
        /*00aa*/ 	.short	(.L_33 - .L_32)
.L_32:
        /*00ac*/ 	.word	0x00000000
        /*00b0*/ 	.short	0x0001
        /*00b2*/ 	.short	0x0008
        /*00b4*/ 	.byte	0x00, 0xf4, 0x21, 0x00


	//----- nvinfo : EIATTR_KPARAM_INFO
	.align		4
.L_33:
        /*00b8*/ 	.byte	0x04, 0x17
        /*00ba*/ 	.short	(.L_35 - .L_34)
.L_34:
        /*00bc*/ 	.word	0x00000000
        /*00c0*/ 	.short	0x0000
        /*00c2*/ 	.short	0x0000
        /*00c4*/ 	.byte	0x00, 0xf4, 0x21, 0x00


	//----- nvinfo : EIATTR_SPARSE_MMA_MASK
	.align		4
.L_35:
        /*00c8*/ 	.byte	0x03, 0x50
        /*00ca*/ 	.short	0x0000


	//----- nvinfo : EIATTR_MAXREG_COUNT
	.align		4
        /*00cc*/ 	.byte	0x03, 0x1b
        /*00ce*/ 	.short	0x00ff


	//----- nvinfo : EIATTR_EXIT_INSTR_OFFSETS
	.align		4
        /*00d0*/ 	.byte	0x04, 0x1c
        /*00d2*/ 	.short	(.L_37 - .L_36)


	//   ....[0]....
.L_36:
        /*00d4*/ 	.word	0x00000540


	//----- nvinfo : EIATTR_REQNTID
	.align		4
.L_37:
        /*00d8*/ 	.byte	0x04, 0x10
        /*00da*/ 	.short	(.L_39 - .L_38)
.L_38:
        /*00dc*/ 	.word	0x00000100
        /*00e0*/ 	.word	0x00000001
        /*00e4*/ 	.word	0x00000001


	//----- nvinfo : EIATTR_CBANK_PARAM_SIZE
	.align		4
.L_39:
        /*00e8*/ 	.byte	0x03, 0x19
        /*00ea*/ 	.short	0x005c


	//----- nvinfo : EIATTR_PARAM_CBANK
	.align		4
        /*00ec*/ 	.byte	0x04, 0x0a
        /*00ee*/ 	.short	(.L_41 - .L_40)
	.align		4
.L_40:
        /*00f0*/ 	.word	index@(.nv.constant0.triton_poi_fused__native_batch_norm_legit_no_training_add_native_batch_norm_backward_relu_20)
        /*00f4*/ 	.short	0x0210
        /*00f6*/ 	.short	0x005c


	//----- nvinfo : EIATTR_SW_WAR
	.align		4
.L_41:
        /*00f8*/ 	.byte	0x04, 0x36
        /*00fa*/ 	.short	(.L_43 - .L_42)
.L_42:
        /*00fc*/ 	.word	0x00000008
.L_43:


//--------------------- .nv.callgraph             --------------------------
	.section	.nv.callgraph,"",@"SHT_CUDA_CALLGRAPH"
	.align	4
	.sectionentsize	8
	.align		4
        /*0000*/ 	.word	0x00000000
	.align		4
        /*0004*/ 	.word	0xffffffff
	.align		4
        /*0008*/ 	.word	0x00000000
	.align		4
        /*000c*/ 	.word	0xfffffffe
	.align		4
        /*0010*/ 	.word	0x00000000
	.align		4
        /*0014*/ 	.word	0xfffffffd
	.align		4
        /*0018*/ 	.word	0x00000000
	.align		4
        /*001c*/ 	.word	0xfffffffc


//--------------------- .nv.constant4             --------------------------
	.section	.nv.constant4,"a",@progbits
	.align	8
	.align		8
.nv.constant4:
        /*0000*/ 	.dword	_$_str
	.align		8
        /*0008*/ 	.dword	_$_str_$_2


//--------------------- .text.triton_poi_fused__native_batch_norm_legit_no_training_add_native_batch_norm_backward_relu_20 --------------------------
	.section	.text.triton_poi_fused__native_batch_norm_legit_no_training_add_native_batch_norm_backward_relu_20,"ax",@progbits
	.align	128
        .global         triton_poi_fused__native_batch_norm_legit_no_training_add_native_batch_norm_backward_relu_20
        .type           triton_poi_fused__native_batch_norm_legit_no_training_add_native_batch_norm_backward_relu_20,@function
        .size           triton_poi_fused__native_batch_norm_legit_no_training_add_native_batch_norm_backward_relu_20,(.L_x_1 - triton_poi_fused__native_batch_norm_legit_no_training_add_native_batch_norm_backward_relu_20)
        .other          triton_poi_fused__native_batch_norm_legit_no_training_add_native_batch_norm_backward_relu_20,@"STO_CUDA_ENTRY STV_DEFAULT"
triton_poi_fused__native_batch_norm_legit_no_training_add_native_batch_norm_backward_relu_20:
.text.triton_poi_fused__native_batch_norm_legit_no_training_add_native_batch_norm_backward_relu_20:
[----:B------:R-:W-:Y:S01]  /*0000*/  LDC R1, c[0x0][0x28] ;  /* 0x00000a00ff017b82 */ /* 0x000fe20000000800 */
[----:B------:R-:W1:Y:S07]  /*0010*/  S2R R0, SR_TID.X ;  /* 0x0000000000007919 */ /* 0x000e6e0000002100 */
[----:B------:R-:W2:Y:S01]  /*0020*/  LDC.64 R2, c[0x0][0x240] ;  /* 0x00009000ff027b82 */ /* 0x000ea20000000a00 */
[----:B------:R-:W-:Y:S01]  /*0030*/  ULDC.64 UR4, c[0x0][0x208] ;  /* 0x0000820000047ab9 */ /* 0x000fe20000000a00 */
[----:B------:R-:W3:Y:S06]  /*0040*/  S2R R5, SR_CTAID.X ;  /* 0x0000000000057919 */ /* 0x000eec0000002500 */
[----:B------:R-:W4:Y:S08]  /*0050*/  LDC.64 R6, c[0x0][0x218] ;  /* 0x00008600ff067b82 */ /* 0x000f300000000a00 */
[----:B------:R-:W5:Y:S08]  /*0060*/  LDC.64 R24, c[0x0][0x220] ;  /* 0x00008800ff187b82 */ /* 0x000f700000000a00 */
[----:B------:R-:W5:Y:S01]  /*0070*/  LDC.64 R10, c[0x0][0x228] ;  /* 0x00008a00ff0a7b82 */ /* 0x000f620000000a00 */
[----:B-1----:R-:W-:-:S07]  /*0080*/  SHF.L.U32 R0, R0, 0x1, RZ ;  /* 0x0000000100007819 */ /* 0x002fce00000006ff */
[----:B------:R-:W1:Y:S01]  /*0090*/  LDC.64 R20, c[0x0][0x230] ;  /* 0x00008c00ff147b82 */ /* 0x000e620000000a00 */
[----:B------:R-:W-:-:S04]  /*00a0*/  LOP3.LUT R0, R0, 0x1fe, RZ, 0xc0, !PT ;  /* 0x000001fe00007812 */ /* 0x000fc800078ec0ff */
[----:B---3--:R-:W-:-:S03]  /*00b0*/  LEA R0, R5, R0, 0x9 ;  /* 0x0000000005007211 */ /* 0x008fc600078e48ff */
[----:B------:R-:W3:Y:S02]  /*00c0*/  LDC.64 R18, c[0x0][0x238] ;  /* 0x00008e00ff127b82 */ /* 0x000ee40000000a00 */
[----:B------:R-:W-:-:S06]  /*00d0*/  IMAD.HI R4, R0, 0x66666667, RZ ;  /* 0x6666666700047827 */ /* 0x000fcc00078e02ff */
[----:B------:R-:W3:Y:S01]  /*00e0*/  LDC.64 R14, c[0x0][0x248] ;  /* 0x00009200ff0e7b82 */ /* 0x000ee20000000a00 */
[----:B------:R-:W-:-:S04]  /*00f0*/  SHF.R.U32.HI R5, RZ, 0x1f, R4 ;  /* 0x0000001fff057819 */ /* 0x000fc80000011604 */
[----:B------:R-:W-:-:S03]  /*0100*/  LEA.HI.SX32 R5, R4, R5, 0x19 ;  /* 0x0000000504057211 */ /* 0x000fc600078fcaff */
[----:B------:R-:W3:Y:S02]  /*0110*/  LDC.64 R16, c[0x0][0x250] ;  /* 0x00009400ff107b82 */ /* 0x000ee40000000a00 */
[----:B------:R-:W-:-:S04]  /*0120*/  IMAD R23, R5, -0x140, R0 ;  /* 0xfffffec005177824 */ /* 0x000fc800078e0200 */
[----:B--2---:R-:W-:Y:S02]  /*0130*/  IMAD.WIDE R2, R23, 0x4, R2 ;  /* 0x0000000417027825 */ /* 0x004fe400078e0202 */
[----:B------:R-:W2:Y:S04]  /*0140*/  LDC.64 R4, c[0x0][0x210] ;  /* 0x00008400ff047b82 */ /* 0x000ea80000000a00 */
[----:B------:R-:W3:Y:S01]  /*0150*/  LDG.E.EL.64 R2, desc[UR4][R2.64] ;  /* 0x0000000402027981 */ /* 0x000ee2000c2e1b00 */
[----:B----4-:R-:W-:-:S04]  /*0160*/  IMAD.WIDE R6, R0, 0x4, R6 ;  /* 0x0000000400067825 */ /* 0x010fc800078e0206 */
[C---:B-----5:R-:W-:Y:S02]  /*0170*/  IMAD.WIDE R24, R0.reuse, 0x4, R24 ;  /* 0x0000000400187825 */ /* 0x060fe400078e0218 */
[----:B------:R-:W4:Y:S02]  /*0180*/  LDG.E.64 R6, desc[UR4][R6.64] ;  /* 0x0000000406067981 */ /* 0x000f24000c1e1b00 */
[C---:B0-----:R-:W-:Y:S02]  /*0190*/  IMAD.WIDE R12, R0.reuse, 0x4, R10 ;  /* 0x00000004000c7825 */ /* 0x041fe400078e020a */
[----:B------:R-:W5:Y:S02]  /*01a0*/  LDG.E.64 R10, desc[UR4][R24.64] ;  /* 0x00000004180a7981 */ /* 0x000f64000c1e1b00 */
[C---:B-1----:R-:W-:Y:S02]  /*01b0*/  IMAD.WIDE R26, R0.reuse, 0x4, R20 ;  /* 0x00000004001a7825 */ /* 0x042fe400078e0214 */
[----:B------:R-:W4:Y:S02]  /*01c0*/  LDG.E.64 R12, desc[UR4][R12.64] ;  /* 0x000000040c0c7981 */ /* 0x000f24000c1e1b00 */
[----:B--2---:R-:W-:-:S05]  /*01d0*/  IMAD.WIDE R4, R0, 0x4, R4 ;  /* 0x0000000400047825 */ /* 0x004fca00078e0204 */
[----:B------:R-:W4:Y:S01]  /*01e0*/  LDG.E.64 R8, desc[UR4][R4.64] ;  /* 0x0000000404087981 */ /* 0x000f22000c1e1b00 */
[----:B---3--:R-:W-:-:S03]  /*01f0*/  IMAD.WIDE R20, R23, 0x4, R18 ;  /* 0x0000000417147825 */ /* 0x008fc600078e0212 */
[----:B------:R-:W2:Y:S01]  /*0200*/  LDG.E.64 R18, desc[UR4][R26.64] ;  /* 0x000000041a127981 */ /* 0x000ea2000c1e1b00 */
[----:B------:R-:W-:-:S03]  /*0210*/  IMAD.WIDE R28, R23, 0x4, R14 ;  /* 0x00000004171c7825 */ /* 0x000fc600078e020e */
[----:B------:R-:W3:Y:S01]  /*0220*/  LDG.E.EL.64 R20, desc[UR4][R20.64] ;  /* 0x0000000414147981 */ /* 0x000ee2000c2e1b00 */
[----:B------:R-:W-:-:S03]  /*0230*/  IMAD.WIDE R14, R23, 0x4, R16 ;  /* 0x00000004170e7825 */ /* 0x000fc600078e0210 */
[----:B------:R-:W2:Y:S04]  /*0240*/  LDG.E.EL.64 R16, desc[UR4][R28.64] ;  /* 0x000000041c107981 */ /* 0x000ea8000c2e1b00 */
[----:B------:R-:W2:Y:S01]  /*0250*/  LDG.E.EL.64 R14, desc[UR4][R14.64] ;  /* 0x000000040e0e7981 */ /* 0x000ea2000c2e1b00 */
[----:B------:R-:W-:Y:S01]  /*0260*/  FADD R22, R2, 9.9999997473787516356e-06 ;  /* 0x3727c5ac02167421 */ /* 0x000fe20000000000 */
[----:B------:R-:W-:-:S03]  /*0270*/  FADD R3, R3, 9.9999997473787516356e-06 ;  /* 0x3727c5ac03037421 */ /* 0x000fc60000000000 */
[----:B------:R-:W0:Y:S08]  /*0280*/  MUFU.SQRT R2, R22 ;  /* 0x0000001600027308 */ /* 0x000e300000002000 */
[----:B------:R-:W1:Y:S01]  /*0290*/  MUFU.SQRT R23, R3 ;  /* 0x0000000300177308 */ /* 0x000e620000002000 */
[C---:B0-----:R-:W-:Y:S02]  /*02a0*/  FSETP.GT.AND P0, PT, R2.reuse, 8.50705917302346158658e+37, PT ;  /* 0x7e8000000200780b */ /* 0x041fe40003f04000 */
[----:B------:R-:W-:-:S02]  /*02b0*/  FSETP.GEU.AND P2, PT, R2, 1.175494350822287508e-38, PT ;  /* 0x008000000200780b */ /* 0x000fc40003f4e000 */
[C---:B-1----:R-:W-:Y:S02]  /*02c0*/  FSETP.GT.AND P1, PT, R23.reuse, 8.50705917302346158658e+37, PT ;  /* 0x7e8000001700780b */ /* 0x042fe40003f24000 */
[----:B------:R-:W-:-:S07]  /*02d0*/  FSETP.GEU.AND P3, PT, R23, 1.175494350822287508e-38, PT ;  /* 0x008000001700780b */ /* 0x000fce0003f6e000 */
[----:B------:R-:W-:Y:S01]  /*02e0*/  @P0 FMUL R2, R2, 0.25 ;  /* 0x3e80000002020820 */ /* 0x000fe20000400000 */
[----:B----4-:R-:W-:Y:S01]  /*02f0*/  FADD R22, R9, R7 ;  /* 0x0000000709167221 */ /* 0x010fe20000000000 */
[----:B------:R-:W-:Y:S02]  /*0300*/  FADD R7, R8, R6 ;  /* 0x0000000608077221 */ /* 0x000fe40000000000 */
[----:B------:R-:W-:Y:S01]  /*0310*/  @!P2 FMUL R2, R2, 16777216 ;  /* 0x4b8000000202a820 */ /* 0x000fe20000400000 */
[----:B------:R-:W-:Y:S01]  /*0320*/  @P1 FMUL R23, R23, 0.25 ;  /* 0x3e80000017171820 */ /* 0x000fe20000400000 */
[----:B------:R-:W-:Y:S01]  /*0330*/  HFMA2.MMA R6, -RZ, RZ, 1.625, 0 ;  /* 0x3e800000ff067435 */ /* 0x000fe200000001ff */
[----:B-----5:R-:W-:Y:S01]  /*0340*/  FADD R22, R11, R22 ;  /* 0x000000160b167221 */ /* 0x020fe20000000000 */
[----:B------:R-:W0:Y:S01]  /*0350*/  LDC.64 R8, c[0x0][0x258] ;  /* 0x00009600ff087b82 */ /* 0x000e220000000a00 */
[----:B------:R-:W-:Y:S01]  /*0360*/  @!P3 FMUL R23, R23, 16777216 ;  /* 0x4b8000001717b820 */ /* 0x000fe20000400000 */
[----:B------:R-:W1:Y:S01]  /*0370*/  MUFU.RCP R2, R2 ;  /* 0x0000000200027308 */ /* 0x000e620000001000 */
[----:B------:R-:W-:Y:S01]  /*0380*/  FADD R7, R10, R7 ;  /* 0x000000070a077221 */ /* 0x000fe20000000000 */
[----:B------:R-:W-:-:S06]  /*0390*/  FADD R22, R13, R22 ;  /* 0x000000160d167221 */ /* 0x000fcc0000000000 */
[----:B------:R-:W4:Y:S01]  /*03a0*/  MUFU.RCP R3, R23 ;  /* 0x0000001700037308 */ /* 0x000f220000001000 */
[----:B------:R-:W-:Y:S01]  /*03b0*/  FSEL R13, R6, 1, P0 ;  /* 0x3f800000060d7808 */ /* 0x000fe20000000000 */
[----:B------:R-:W-:Y:S01]  /*03c0*/  FADD R11, R12, R7 ;  /* 0x000000070c0b7221 */ /* 0x000fe20000000000 */
[----:B------:R-:W-:Y:S02]  /*03d0*/  FSEL R10, R6, 1, P1 ;  /* 0x3f800000060a7808 */ /* 0x000fe40000800000 */
[----:B------:R-:W5:Y:S01]  /*03e0*/  LDC.64 R6, c[0x0][0x260] ;  /* 0x00009800ff067b82 */ /* 0x000f620000000a00 */
[----:B------:R-:W-:Y:S01]  /*03f0*/  @!P2 FMUL R13, R13, 16777216 ;  /* 0x4b8000000d0da820 */ /* 0x000fe20000400000 */
[----:B--2---:R-:W-:Y:S01]  /*0400*/  FADD R18, R18, R11 ;  /* 0x0000000b12127221 */ /* 0x004fe20000000000 */
[----:B------:R-:W-:Y:S01]  /*0410*/  @!P3 FMUL R10, R10, 16777216 ;  /* 0x4b8000000a0ab820 */ /* 0x000fe20000400000 */
[----:B------:R-:W-:Y:S01]  /*0420*/  FADD R19, R19, R22 ;  /* 0x0000001613137221 */ /* 0x000fe20000000000 */
[----:B-1----:R-:W-:Y:S01]  /*0430*/  FMUL R13, R2, R13 ;  /* 0x0000000d020d7220 */ /* 0x002fe20000400000 */
[----:B---3--:R-:W-:-:S02]  /*0440*/  FADD R20, -R20, R18 ;  /* 0x0000001214147221 */ /* 0x008fc40000000100 */
[----:B------:R-:W-:Y:S01]  /*0450*/  FADD R21, -R21, R19 ;  /* 0x0000001315157221 */ /* 0x000fe20000000100 */
[----:B----4-:R-:W-:Y:S01]  /*0460*/  FMUL R10, R3, R10 ;  /* 0x0000000a030a7220 */ /* 0x010fe20000400000 */
[----:B------:R-:W-:-:S03]  /*0470*/  FMUL R13, R20, R13 ;  /* 0x0000000d140d7220 */ /* 0x000fc60000400000 */
[----:B------:R-:W-:Y:S01]  /*0480*/  FMUL R10, R21, R10 ;  /* 0x0000000a150a7220 */ /* 0x000fe20000400000 */
[----:B------:R-:W-:-:S03]  /*0490*/  FFMA R13, R16, R13, R14 ;  /* 0x0000000d100d7223 */ /* 0x000fc6000000000e */
[----:B------:R-:W-:Y:S02]  /*04a0*/  FFMA R10, R17, R10, R15 ;  /* 0x0000000a110a7223 */ /* 0x000fe4000000000f */
[----:B------:R-:W-:-:S03]  /*04b0*/  FSETP.GEU.AND P0, PT, R13, RZ, PT ;  /* 0x000000ff0d00720b */ /* 0x000fc60003f0e000 */
[----:B------:R-:W-:Y:S01]  /*04c0*/  FSETP.GEU.AND P1, PT, R10, RZ, PT ;  /* 0x000000ff0a00720b */ /* 0x000fe20003f2e000 */
[----:B0-----:R-:W-:Y:S01]  /*04d0*/  IMAD.WIDE R8, R0, 0x4, R8 ;  /* 0x0000000400087825 */ /* 0x001fe200078e0208 */
[----:B------:R-:W-:Y:S02]  /*04e0*/  FSEL R2, R13, RZ, P0 ;  /* 0x000000ff0d027208 */ /* 0x000fe40000000000 */
[----:B------:R-:W-:Y:S01]  /*04f0*/  FSEL R3, R10, RZ, P1 ;  /* 0x000000ff0a037208 */ /* 0x000fe20000800000 */
[----:B-----5:R-:W-:Y:S01]  /*0500*/  IMAD.WIDE R6, R0, 0x4, R6 ;  /* 0x0000000400067825 */ /* 0x020fe200078e0206 */
[----:B------:R-:W-:Y:S04]  /*0510*/  STG.E.64 desc[UR4][R4.64], R18 ;  /* 0x0000001204007986 */ /* 0x000fe8000c101b04 */
[----:B------:R-:W-:Y:S04]  /*0520*/  STG.E.64 desc[UR4][R8.64], R2 ;  /* 0x0000000208007986 */ /* 0x000fe8000c101b04 */
[----:B------:R-:W-:Y:S01]  /*0530*/  STG.E.64 desc[UR4][R6.64], R20 ;  /* 0x0000001406007986 */ /* 0x000fe2000c101b04 */
[----:B------:R-:W-:Y:S05]  /*0540*/  EXIT ;  /* 0x000000000000794d */ /* 0x000fea0003800000 */
.L_x_0:
[----:B------:R-:W-:-:S00]  /*0550*/  BRA `(.L_x_0) ;  /* 0xfffffffc00fc7947 */ /* 0x000fc0000383ffff */
[----:B------:R-:W-:-:S00]  /*0560*/  NOP ;  /* 0x0000000000007918 */ /* 0x000fc00000000000 */
        /* <DEDUP_REMOVED lines=9> */
.L_x_1:


//--------------------- .nv.global.init           --------------------------
	.section	.nv.global.init,"aw",@progbits
.nv.global.init:
	.type		_$_str,@object
	.size		_$_str,(_$_str_$_2 - _$_str)
_$_str:
        /*0000*/ 	.byte	0x5f, 0x5f, 0x43, 0x55, 0x44, 0x41, 0x5f, 0x46, 0x54, 0x5a, 0x00
	.type		_$_str_$_2,@object
	.size		_$_str_$_2,(.L_1 - _$_str_$_2)
_$_str_$_2:
        /*000b*/ 	.byte	0x5f, 0x5f, 0x43, 0x55, 0x44, 0x41, 0x5f, 0x50, 0x52, 0x45, 0x43, 0x5f, 0x53, 0x51, 0x52, 0x54
        /*001b*/ 	.byte	0x00
.L_1:


//--------------------- .nv.constant0.triton_poi_fused__native_batch_norm_legit_no_training_add_native_batch_norm_backward_relu_20 --------------------------
	.section	.nv.constant0.triton_poi_fused__native_batch_norm_legit_no_training_add_native_batch_norm_backward_relu_20,"a",@progbits
	.sectionflags	@""
	.align	4
.nv.constant0.triton_poi_fused__native_batch_norm_legit_no_training_add_native_batch_norm_backward_relu_20:
	.zero		620
